//
// Generated by NVIDIA NVVM Compiler
//
// Compiler Build ID: CL-36424714
// Cuda compilation tools, release 13.0, V13.0.88
// Based on NVVM 20.0.0
//

.version 9.0
.target sm_100
.address_size 64

	// .globl	_Z14X_Miner_KernelPjS_j
// _ZZ14X_Miner_KernelPjS_jE5cache has been demoted

.visible .entry _Z14X_Miner_KernelPjS_j(
	.param .u64 .ptr .align 1 _Z14X_Miner_KernelPjS_j_param_0,
	.param .u64 .ptr .align 1 _Z14X_Miner_KernelPjS_j_param_1,
	.param .u32 _Z14X_Miner_KernelPjS_j_param_2
)
{
	.reg .b32 	%r<345>;
	.reg .b64 	%rd<9>;
	// demoted variable
	.shared .align 4 .b8 _ZZ14X_Miner_KernelPjS_jE5cache[1024];
	ld.param.u64 	%rd1, [_Z14X_Miner_KernelPjS_j_param_0];
	ld.param.u64 	%rd2, [_Z14X_Miner_KernelPjS_j_param_1];
	ld.param.u32 	%r1, [_Z14X_Miner_KernelPjS_j_param_2];
	cvta.to.global.u64 	%rd3, %rd1;
	mov.u32 	%r2, %ctaid.x;
	mov.u32 	%r3, %ntid.x;
	mov.u32 	%r4, %tid.x;
	mad.lo.s32 	%r5, %r2, %r3, %r4;
	shr.s32 	%r6, %r5, 31;
	shr.u32 	%r7, %r6, 22;
	add.s32 	%r8, %r5, %r7;
	and.b32  	%r9, %r8, -1024;
	sub.s32 	%r10, %r5, %r9;
	mul.wide.s32 	%rd4, %r10, 4;
	add.s64 	%rd5, %rd3, %rd4;
	ld.global.u32 	%r11, [%rd5];
	shr.u32 	%r12, %r11, 16;
	xor.b32  	%r13, %r12, %r11;
	mul.lo.s32 	%r14, %r13, 73244475;
	shr.u32 	%r15, %r14, 16;
	xor.b32  	%r16, %r15, %r14;
	mul.lo.s32 	%r17, %r16, 73244475;
	shr.u32 	%r18, %r17, 16;
	xor.b32  	%r19, %r18, %r17;
	shl.b32 	%r20, %r4, 2;
	and.b32  	%r21, %r20, 1020;
	mov.u32 	%r22, _ZZ14X_Miner_KernelPjS_jE5cache;
	add.s32 	%r23, %r22, %r21;
	st.shared.u32 	[%r23], %r19;
	bar.sync 	0;
	ld.shared.u32 	%r24, [_ZZ14X_Miner_KernelPjS_jE5cache];
	xor.b32  	%r25, %r1, %r24;
	xor.b32  	%r26, %r25, %r5;
	shr.u32 	%r27, %r26, 16;
	xor.b32  	%r28, %r27, %r26;
	mul.lo.s32 	%r29, %r28, 73244475;
	shr.u32 	%r30, %r29, 16;
	xor.b32  	%r31, %r30, %r29;
	mul.lo.s32 	%r32, %r31, 73244475;
	shr.u32 	%r33, %r32, 16;
	ld.shared.u32 	%r34, [_ZZ14X_Miner_KernelPjS_jE5cache+4];
	xor.b32  	%r35, %r33, %r34;
	xor.b32  	%r36, %r35, %r32;
	shr.u32 	%r37, %r36, 16;
	xor.b32  	%r38, %r37, %r36;
	mul.lo.s32 	%r39, %r38, 73244475;
	shr.u32 	%r40, %r39, 16;
	xor.b32  	%r41, %r40, %r39;
	mul.lo.s32 	%r42, %r41, 73244475;
	shr.u32 	%r43, %r42, 16;
	ld.shared.u32 	%r44, [_ZZ14X_Miner_KernelPjS_jE5cache+8];
	xor.b32  	%r45, %r43, %r44;
	xor.b32  	%r46, %r45, %r42;
	shr.u32 	%r47, %r46, 16;
	xor.b32  	%r48, %r47, %r46;
	mul.lo.s32 	%r49, %r48, 73244475;
	shr.u32 	%r50, %r49, 16;
	xor.b32  	%r51, %r50, %r49;
	mul.lo.s32 	%r52, %r51, 73244475;
	shr.u32 	%r53, %r52, 16;
	ld.shared.u32 	%r54, [_ZZ14X_Miner_KernelPjS_jE5cache+12];
	xor.b32  	%r55, %r53, %r54;
	xor.b32  	%r56, %r55, %r52;
	shr.u32 	%r57, %r56, 16;
	xor.b32  	%r58, %r57, %r56;
	mul.lo.s32 	%r59, %r58, 73244475;
	shr.u32 	%r60, %r59, 16;
	xor.b32  	%r61, %r60, %r59;
	mul.lo.s32 	%r62, %r61, 73244475;
	shr.u32 	%r63, %r62, 16;
	ld.shared.u32 	%r64, [_ZZ14X_Miner_KernelPjS_jE5cache+16];
	xor.b32  	%r65, %r63, %r64;
	xor.b32  	%r66, %r65, %r62;
	shr.u32 	%r67, %r66, 16;
	xor.b32  	%r68, %r67, %r66;
	mul.lo.s32 	%r69, %r68, 73244475;
	shr.u32 	%r70, %r69, 16;
	xor.b32  	%r71, %r70, %r69;
	mul.lo.s32 	%r72, %r71, 73244475;
	shr.u32 	%r73, %r72, 16;
	ld.shared.u32 	%r74, [_ZZ14X_Miner_KernelPjS_jE5cache+20];
	xor.b32  	%r75, %r73, %r74;
	xor.b32  	%r76, %r75, %r72;
	shr.u32 	%r77, %r76, 16;
	xor.b32  	%r78, %r77, %r76;
	mul.lo.s32 	%r79, %r78, 73244475;
	shr.u32 	%r80, %r79, 16;
	xor.b32  	%r81, %r80, %r79;
	mul.lo.s32 	%r82, %r81, 73244475;
	shr.u32 	%r83, %r82, 16;
	ld.shared.u32 	%r84, [_ZZ14X_Miner_KernelPjS_jE5cache+24];
	xor.b32  	%r85, %r83, %r84;
	xor.b32  	%r86, %r85, %r82;
	shr.u32 	%r87, %r86, 16;
	xor.b32  	%r88, %r87, %r86;
	mul.lo.s32 	%r89, %r88, 73244475;
	shr.u32 	%r90, %r89, 16;
	xor.b32  	%r91, %r90, %r89;
	mul.lo.s32 	%r92, %r91, 73244475;
	shr.u32 	%r93, %r92, 16;
	ld.shared.u32 	%r94, [_ZZ14X_Miner_KernelPjS_jE5cache+28];
	xor.b32  	%r95, %r93, %r94;
	xor.b32  	%r96, %r95, %r92;
	shr.u32 	%r97, %r96, 16;
	xor.b32  	%r98, %r97, %r96;
	mul.lo.s32 	%r99, %r98, 73244475;
	shr.u32 	%r100, %r99, 16;
	xor.b32  	%r101, %r100, %r99;
	mul.lo.s32 	%r102, %r101, 73244475;
	shr.u32 	%r103, %r102, 16;
	ld.shared.u32 	%r104, [_ZZ14X_Miner_KernelPjS_jE5cache+32];
	xor.b32  	%r105, %r103, %r104;
	xor.b32  	%r106, %r105, %r102;
	shr.u32 	%r107, %r106, 16;
	xor.b32  	%r108, %r107, %r106;
	mul.lo.s32 	%r109, %r108, 73244475;
	shr.u32 	%r110, %r109, 16;
	xor.b32  	%r111, %r110, %r109;
	mul.lo.s32 	%r112, %r111, 73244475;
	shr.u32 	%r113, %r112, 16;
	ld.shared.u32 	%r114, [_ZZ14X_Miner_KernelPjS_jE5cache+36];
	xor.b32  	%r115, %r113, %r114;
	xor.b32  	%r116, %r115, %r112;
	shr.u32 	%r117, %r116, 16;
	xor.b32  	%r118, %r117, %r116;
	mul.lo.s32 	%r119, %r118, 73244475;
	shr.u32 	%r120, %r119, 16;
	xor.b32  	%r121, %r120, %r119;
	mul.lo.s32 	%r122, %r121, 73244475;
	shr.u32 	%r123, %r122, 16;
	ld.shared.u32 	%r124, [_ZZ14X_Miner_KernelPjS_jE5cache+40];
	xor.b32  	%r125, %r123, %r124;
	xor.b32  	%r126, %r125, %r122;
	shr.u32 	%r127, %r126, 16;
	xor.b32  	%r128, %r127, %r126;
	mul.lo.s32 	%r129, %r128, 73244475;
	shr.u32 	%r130, %r129, 16;
	xor.b32  	%r131, %r130, %r129;
	mul.lo.s32 	%r132, %r131, 73244475;
	shr.u32 	%r133, %r132, 16;
	ld.shared.u32 	%r134, [_ZZ14X_Miner_KernelPjS_jE5cache+44];
	xor.b32  	%r135, %r133, %r134;
	xor.b32  	%r136, %r135, %r132;
	shr.u32 	%r137, %r136, 16;
	xor.b32  	%r138, %r137, %r136;
	mul.lo.s32 	%r139, %r138, 73244475;
	shr.u32 	%r140, %r139, 16;
	xor.b32  	%r141, %r140, %r139;
	mul.lo.s32 	%r142, %r141, 73244475;
	shr.u32 	%r143, %r142, 16;
	ld.shared.u32 	%r144, [_ZZ14X_Miner_KernelPjS_jE5cache+48];
	xor.b32  	%r145, %r143, %r144;
	xor.b32  	%r146, %r145, %r142;
	shr.u32 	%r147, %r146, 16;
	xor.b32  	%r148, %r147, %r146;
	mul.lo.s32 	%r149, %r148, 73244475;
	shr.u32 	%r150, %r149, 16;
	xor.b32  	%r151, %r150, %r149;
	mul.lo.s32 	%r152, %r151, 73244475;
	shr.u32 	%r153, %r152, 16;
	ld.shared.u32 	%r154, [_ZZ14X_Miner_KernelPjS_jE5cache+52];
	xor.b32  	%r155, %r153, %r154;
	xor.b32  	%r156, %r155, %r152;
	shr.u32 	%r157, %r156, 16;
	xor.b32  	%r158, %r157, %r156;
	mul.lo.s32 	%r159, %r158, 73244475;
	shr.u32 	%r160, %r159, 16;
	xor.b32  	%r161, %r160, %r159;
	mul.lo.s32 	%r162, %r161, 73244475;
	shr.u32 	%r163, %r162, 16;
	ld.shared.u32 	%r164, [_ZZ14X_Miner_KernelPjS_jE5cache+56];
	xor.b32  	%r165, %r163, %r164;
	xor.b32  	%r166, %r165, %r162;
	shr.u32 	%r167, %r166, 16;
	xor.b32  	%r168, %r167, %r166;
	mul.lo.s32 	%r169, %r168, 73244475;
	shr.u32 	%r170, %r169, 16;
	xor.b32  	%r171, %r170, %r169;
	mul.lo.s32 	%r172, %r171, 73244475;
	shr.u32 	%r173, %r172, 16;
	ld.shared.u32 	%r174, [_ZZ14X_Miner_KernelPjS_jE5cache+60];
	xor.b32  	%r175, %r173, %r174;
	xor.b32  	%r176, %r175, %r172;
	shr.u32 	%r177, %r176, 16;
	xor.b32  	%r178, %r177, %r176;
	mul.lo.s32 	%r179, %r178, 73244475;
	shr.u32 	%r180, %r179, 16;
	xor.b32  	%r181, %r180, %r179;
	mul.lo.s32 	%r182, %r181, 73244475;
	shr.u32 	%r183, %r182, 16;
	ld.shared.u32 	%r184, [_ZZ14X_Miner_KernelPjS_jE5cache+64];
	xor.b32  	%r185, %r183, %r184;
	xor.b32  	%r186, %r185, %r182;
	shr.u32 	%r187, %r186, 16;
	xor.b32  	%r188, %r187, %r186;
	mul.lo.s32 	%r189, %r188, 73244475;
	shr.u32 	%r190, %r189, 16;
	xor.b32  	%r191, %r190, %r189;
	mul.lo.s32 	%r192, %r191, 73244475;
	shr.u32 	%r193, %r192, 16;
	ld.shared.u32 	%r194, [_ZZ14X_Miner_KernelPjS_jE5cache+68];
	xor.b32  	%r195, %r193, %r194;
	xor.b32  	%r196, %r195, %r192;
	shr.u32 	%r197, %r196, 16;
	xor.b32  	%r198, %r197, %r196;
	mul.lo.s32 	%r199, %r198, 73244475;
	shr.u32 	%r200, %r199, 16;
	xor.b32  	%r201, %r200, %r199;
	mul.lo.s32 	%r202, %r201, 73244475;
	shr.u32 	%r203, %r202, 16;
	ld.shared.u32 	%r204, [_ZZ14X_Miner_KernelPjS_jE5cache+72];
	xor.b32  	%r205, %r203, %r204;
	xor.b32  	%r206, %r205, %r202;
	shr.u32 	%r207, %r206, 16;
	xor.b32  	%r208, %r207, %r206;
	mul.lo.s32 	%r209, %r208, 73244475;
	shr.u32 	%r210, %r209, 16;
	xor.b32  	%r211, %r210, %r209;
	mul.lo.s32 	%r212, %r211, 73244475;
	shr.u32 	%r213, %r212, 16;
	ld.shared.u32 	%r214, [_ZZ14X_Miner_KernelPjS_jE5cache+76];
	xor.b32  	%r215, %r213, %r214;
	xor.b32  	%r216, %r215, %r212;
	shr.u32 	%r217, %r216, 16;
	xor.b32  	%r218, %r217, %r216;
	mul.lo.s32 	%r219, %r218, 73244475;
	shr.u32 	%r220, %r219, 16;
	xor.b32  	%r221, %r220, %r219;
	mul.lo.s32 	%r222, %r221, 73244475;
	shr.u32 	%r223, %r222, 16;
	ld.shared.u32 	%r224, [_ZZ14X_Miner_KernelPjS_jE5cache+80];
	xor.b32  	%r225, %r223, %r224;
	xor.b32  	%r226, %r225, %r222;
	shr.u32 	%r227, %r226, 16;
	xor.b32  	%r228, %r227, %r226;
	mul.lo.s32 	%r229, %r228, 73244475;
	shr.u32 	%r230, %r229, 16;
	xor.b32  	%r231, %r230, %r229;
	mul.lo.s32 	%r232, %r231, 73244475;
	shr.u32 	%r233, %r232, 16;
	ld.shared.u32 	%r234, [_ZZ14X_Miner_KernelPjS_jE5cache+84];
	xor.b32  	%r235, %r233, %r234;
	xor.b32  	%r236, %r235, %r232;
	shr.u32 	%r237, %r236, 16;
	xor.b32  	%r238, %r237, %r236;
	mul.lo.s32 	%r239, %r238, 73244475;
	shr.u32 	%r240, %r239, 16;
	xor.b32  	%r241, %r240, %r239;
	mul.lo.s32 	%r242, %r241, 73244475;
	shr.u32 	%r243, %r242, 16;
	ld.shared.u32 	%r244, [_ZZ14X_Miner_KernelPjS_jE5cache+88];
	xor.b32  	%r245, %r243, %r244;
	xor.b32  	%r246, %r245, %r242;
	shr.u32 	%r247, %r246, 16;
	xor.b32  	%r248, %r247, %r246;
	mul.lo.s32 	%r249, %r248, 73244475;
	shr.u32 	%r250, %r249, 16;
	xor.b32  	%r251, %r250, %r249;
	mul.lo.s32 	%r252, %r251, 73244475;
	shr.u32 	%r253, %r252, 16;
	ld.shared.u32 	%r254, [_ZZ14X_Miner_KernelPjS_jE5cache+92];
	xor.b32  	%r255, %r253, %r254;
	xor.b32  	%r256, %r255, %r252;
	shr.u32 	%r257, %r256, 16;
	xor.b32  	%r258, %r257, %r256;
	mul.lo.s32 	%r259, %r258, 73244475;
	shr.u32 	%r260, %r259, 16;
	xor.b32  	%r261, %r260, %r259;
	mul.lo.s32 	%r262, %r261, 73244475;
	shr.u32 	%r263, %r262, 16;
	ld.shared.u32 	%r264, [_ZZ14X_Miner_KernelPjS_jE5cache+96];
	xor.b32  	%r265, %r263, %r264;
	xor.b32  	%r266, %r265, %r262;
	shr.u32 	%r267, %r266, 16;
	xor.b32  	%r268, %r267, %r266;
	mul.lo.s32 	%r269, %r268, 73244475;
	shr.u32 	%r270, %r269, 16;
	xor.b32  	%r271, %r270, %r269;
	mul.lo.s32 	%r272, %r271, 73244475;
	shr.u32 	%r273, %r272, 16;
	ld.shared.u32 	%r274, [_ZZ14X_Miner_KernelPjS_jE5cache+100];
	xor.b32  	%r275, %r273, %r274;
	xor.b32  	%r276, %r275, %r272;
	shr.u32 	%r277, %r276, 16;
	xor.b32  	%r278, %r277, %r276;
	mul.lo.s32 	%r279, %r278, 73244475;
	shr.u32 	%r280, %r279, 16;
	xor.b32  	%r281, %r280, %r279;
	mul.lo.s32 	%r282, %r281, 73244475;
	shr.u32 	%r283, %r282, 16;
	ld.shared.u32 	%r284, [_ZZ14X_Miner_KernelPjS_jE5cache+104];
	xor.b32  	%r285, %r283, %r284;
	xor.b32  	%r286, %r285, %r282;
	shr.u32 	%r287, %r286, 16;
	xor.b32  	%r288, %r287, %r286;
	mul.lo.s32 	%r289, %r288, 73244475;
	shr.u32 	%r290, %r289, 16;
	xor.b32  	%r291, %r290, %r289;
	mul.lo.s32 	%r292, %r291, 73244475;
	shr.u32 	%r293, %r292, 16;
	ld.shared.u32 	%r294, [_ZZ14X_Miner_KernelPjS_jE5cache+108];
	xor.b32  	%r295, %r293, %r294;
	xor.b32  	%r296, %r295, %r292;
	shr.u32 	%r297, %r296, 16;
	xor.b32  	%r298, %r297, %r296;
	mul.lo.s32 	%r299, %r298, 73244475;
	shr.u32 	%r300, %r299, 16;
	xor.b32  	%r301, %r300, %r299;
	mul.lo.s32 	%r302, %r301, 73244475;
	shr.u32 	%r303, %r302, 16;
	ld.shared.u32 	%r304, [_ZZ14X_Miner_KernelPjS_jE5cache+112];
	xor.b32  	%r305, %r303, %r304;
	xor.b32  	%r306, %r305, %r302;
	shr.u32 	%r307, %r306, 16;
	xor.b32  	%r308, %r307, %r306;
	mul.lo.s32 	%r309, %r308, 73244475;
	shr.u32 	%r310, %r309, 16;
	xor.b32  	%r311, %r310, %r309;
	mul.lo.s32 	%r312, %r311, 73244475;
	shr.u32 	%r313, %r312, 16;
	ld.shared.u32 	%r314, [_ZZ14X_Miner_KernelPjS_jE5cache+116];
	xor.b32  	%r315, %r313, %r314;
	xor.b32  	%r316, %r315, %r312;
	shr.u32 	%r317, %r316, 16;
	xor.b32  	%r318, %r317, %r316;
	mul.lo.s32 	%r319, %r318, 73244475;
	shr.u32 	%r320, %r319, 16;
	xor.b32  	%r321, %r320, %r319;
	mul.lo.s32 	%r322, %r321, 73244475;
	shr.u32 	%r323, %r322, 16;
	ld.shared.u32 	%r324, [_ZZ14X_Miner_KernelPjS_jE5cache+120];
	xor.b32  	%r325, %r323, %r324;
	xor.b32  	%r326, %r325, %r322;
	shr.u32 	%r327, %r326, 16;
	xor.b32  	%r328, %r327, %r326;
	mul.lo.s32 	%r329, %r328, 73244475;
	shr.u32 	%r330, %r329, 16;
	xor.b32  	%r331, %r330, %r329;
	mul.lo.s32 	%r332, %r331, 73244475;
	shr.u32 	%r333, %r332, 16;
	ld.shared.u32 	%r334, [_ZZ14X_Miner_KernelPjS_jE5cache+124];
	xor.b32  	%r335, %r333, %r334;
	xor.b32  	%r336, %r335, %r332;
	shr.u32 	%r337, %r336, 16;
	xor.b32  	%r338, %r337, %r336;
	mul.lo.s32 	%r339, %r338, 73244475;
	shr.u32 	%r340, %r339, 16;
	xor.b32  	%r341, %r340, %r339;
	mul.lo.s32 	%r342, %r341, 73244475;
	shr.u32 	%r343, %r342, 16;
	xor.b32  	%r344, %r343, %r342;
	cvta.to.global.u64 	%rd6, %rd2;
	mul.wide.s32 	%rd7, %r5, 4;
	add.s64 	%rd8, %rd6, %rd7;
	st.global.u32 	[%rd8], %r344;
	ret;

}


// ===== COMPILED SASS (sm_100) =====

	.target	sm_100

	.elftype	@"ET_EXEC"


//--------------------- .note.nv.tkinfo           --------------------------
	.section	.note.nv.tkinfo,"",@"SHT_NOTE"
	.sectionflags	@"SHF_NOTE_NV_TKINFO"
	.tkinfo
        /*0018*/ 	.word	0x00000002
        /*0030*/ 	.string	""
        /*0030*/ 	.string	"ptxas"
        /*0030*/ 	.string	"Cuda compilation tools, release 13.0, V13.0.88"
        /*0030*/ 	.string	"Build cuda_13.0.r13.0/compiler.36424714_0"
        /*0030*/ 	.string	"-arch sm_100 -m 64 "



//--------------------- .note.nv.cuinfo           --------------------------
	.section	.note.nv.cuinfo,"",@"SHT_NOTE"
	.sectionflags	@"SHF_NOTE_NV_CUINFO"
        /*0018*/ 	.short	0x0002
        /*001a*/ 	.short	0x0064
        /*001c*/ 	.short	0x0082
	.zero		2


//--------------------- .nv.info                  --------------------------
	.section	.nv.info,"",@"SHT_CUDA_INFO"
	.align	4


	//----- nvinfo : EIATTR_REGCOUNT
	.align		4
        /*0000*/ 	.byte	0x04, 0x2f
        /*0002*/ 	.short	(.L_1 - .L_0)
	.align		4
.L_0:
        /*0004*/ 	.word	index@(_Z14X_Miner_KernelPjS_j)
        /*0008*/ 	.word	0x0000000e


	//----- nvinfo : EIATTR_FRAME_SIZE
	.align		4
.L_1:
        /*000c*/ 	.byte	0x04, 0x11
        /*000e*/ 	.short	(.L_3 - .L_2)
	.align		4
.L_2:
        /*0010*/ 	.word	index@(_Z14X_Miner_KernelPjS_j)
        /*0014*/ 	.word	0x00000000


	//----- nvinfo : EIATTR_MIN_STACK_SIZE
	.align		4
.L_3:
        /*0018*/ 	.byte	0x04, 0x12
        /*001a*/ 	.short	(.L_5 - .L_4)
	.align		4
.L_4:
        /*001c*/ 	.word	index@(_Z14X_Miner_KernelPjS_j)
        /*0020*/ 	.word	0x00000000
.L_5:


//--------------------- .nv.compat                --------------------------
	.section	.nv.compat,"",@"SHT_CUDA_COMPAT_INFO"
	.align	4
        /*0000*/ 	.byte	0x02, 0x09, 0x00, 0x00, 0x02, 0x02, 0x01, 0x00, 0x02, 0x05, 0x05, 0x00, 0x03, 0x07, 0x01, 0x01
        /*0010*/ 	.byte	0x02, 0x03, 0x00, 0x00, 0x02, 0x06, 0x01, 0x00, 0x04, 0x0b, 0x08, 0x00, 0x09, 0x00, 0x00, 0x00
        /*0020*/ 	.byte	0x00, 0x00, 0x00, 0x00


//--------------------- .nv.info._Z14X_Miner_KernelPjS_j --------------------------
	.section	.nv.info._Z14X_Miner_KernelPjS_j,"",@"SHT_CUDA_INFO"
	.sectionflags	@""
	.align	4


	//----- nvinfo : EIATTR_CUDA_API_VERSION
	.align		4
        /*0000*/ 	.byte	0x04, 0x37
        /*0002*/ 	.short	(.L_7 - .L_6)
.L_6:
        /*0004*/ 	.word	0x00000082


	//----- nvinfo : EIATTR_KPARAM_INFO
	.align		4
.L_7:
        /*0008*/ 	.byte	0x04, 0x17
        /*000a*/ 	.short	(.L_9 - .L_8)
.L_8:
        /*000c*/ 	.word	0x00000000
        /*0010*/ 	.short	0x0002
        /*0012*/ 	.short	0x0010
        /*0014*/ 	.byte	0x00, 0xf0, 0x11, 0x00


	//----- nvinfo : EIATTR_KPARAM_INFO
	.align		4
.L_9:
        /*0018*/ 	.byte	0x04, 0x17
        /*001a*/ 	.short	(.L_11 - .L_10)
.L_10:
        /*001c*/ 	.word	0x00000000
        /*0020*/ 	.short	0x0001
        /*0022*/ 	.short	0x0008
        /*0024*/ 	.byte	0x00, 0xf5, 0x21, 0x00


	//----- nvinfo : EIATTR_KPARAM_INFO
	.align		4
.L_11:
        /*0028*/ 	.byte	0x04, 0x17
        /*002a*/ 	.short	(.L_13 - .L_12)
.L_12:
        /*002c*/ 	.word	0x00000000
        /*0030*/ 	.short	0x0000
        /*0032*/ 	.short	0x0000
        /*0034*/ 	.byte	0x00, 0xf5, 0x21, 0x00


	//----- nvinfo : EIATTR_SPARSE_MMA_MASK
	.align		4
.L_13:
        /*0038*/ 	.byte	0x03, 0x50
        /*003a*/ 	.short	0x0000


	//----- nvinfo : EIATTR_MAXREG_COUNT
	.align		4
        /*003c*/ 	.byte	0x03, 0x1b
        /*003e*/ 	.short	0x00ff


	//----- nvinfo : EIATTR_NUM_BARRIERS
	.align		4
        /*0040*/ 	.byte	0x02, 0x4c
        /*0042*/ 	.byte	0x01
	.zero		1


	//----- nvinfo : EIATTR_MERCURY_ISA_VERSION
	.align		4
        /*0044*/ 	.byte	0x03, 0x5f
        /*0046*/ 	.short	0x0101


	//----- nvinfo : EIATTR_VRC_CTA_INIT_COUNT
	.align		4
        /*0048*/ 	.byte	0x02, 0x4a
	.zero		1
	.zero		1


	//----- nvinfo : EIATTR_EXIT_INSTR_OFFSETS
	.align		4
        /*004c*/ 	.byte	0x04, 0x1c
        /*004e*/ 	.short	(.L_15 - .L_14)


	//   ....[0]....
.L_14:
        /*0050*/ 	.word	0x00001290


	//----- nvinfo : EIATTR_CBANK_PARAM_SIZE
	.align		4
.L_15:
        /*0054*/ 	.byte	0x03, 0x19
        /*0056*/ 	.short	0x0014


	//----- nvinfo : EIATTR_PARAM_CBANK
	.align		4
        /*0058*/ 	.byte	0x04, 0x0a
        /*005a*/ 	.short	(.L_17 - .L_16)
	.align		4
.L_16:
        /*005c*/ 	.word	index@(.nv.constant0._Z14X_Miner_KernelPjS_j)
        /*0060*/ 	.short	0x0380
        /*0062*/ 	.short	0x0014


	//----- nvinfo : EIATTR_SW_WAR
	.align		4
.L_17:
        /*0064*/ 	.byte	0x04, 0x36
        /*0066*/ 	.short	(.L_19 - .L_18)
.L_18:
        /*0068*/ 	.word	0x00000008
.L_19:


//--------------------- .nv.callgraph             --------------------------
	.section	.nv.callgraph,"",@"SHT_CUDA_CALLGRAPH"
	.align	4
	.sectionentsize	8
	.align		4
        /*0000*/ 	.word	0x00000000
	.align		4
        /*0004*/ 	.word	0xffffffff
	.align		4
        /*0008*/ 	.word	0x00000000
	.align		4
        /*000c*/ 	.word	0xfffffffe
	.align		4
        /*0010*/ 	.word	0x00000000
	.align		4
        /*0014*/ 	.word	0xfffffffd
	.align		4
        /*0018*/ 	.word	0x00000000
	.align		4
        /*001c*/ 	.word	0xfffffffc


//--------------------- .text._Z14X_Miner_KernelPjS_j --------------------------
	.section	.text._Z14X_Miner_KernelPjS_j,"ax",@progbits
	.align	128
        .global         _Z14X_Miner_KernelPjS_j
        .type           _Z14X_Miner_KernelPjS_j,@function
        .size           _Z14X_Miner_KernelPjS_j,(.L_x_1 - _Z14X_Miner_KernelPjS_j)
        .other          _Z14X_Miner_KernelPjS_j,@"STO_CUDA_ENTRY STV_DEFAULT"
_Z14X_Miner_KernelPjS_j:
.text._Z14X_Miner_KernelPjS_j:
[----:B------:R-:W-:Y:S01]  /*0000*/  LDC R1, c[0x0][0x37c] ;  /* 0x0000df00ff017b82 */ /* 0x000fe20000000800 */
[----:B------:R-:W0:Y:S07]  /*0010*/  S2R R2, SR_TID.X ;  /* 0x0000000000027919 */ /* 0x000e2e0000002100 */
[----:B------:R-:W0:Y:S01]  /*0020*/  S2UR UR4, SR_CTAID.X ;  /* 0x00000000000479c3 */ /* 0x000e220000002500 */
[----:B------:R-:W1:Y:S07]  /*0030*/  LDCU.64 UR6, c[0x0][0x358] ;  /* 0x00006b00ff0677ac */ /* 0x000e6e0008000a00 */
[----:B------:R-:W0:Y:S08]  /*0040*/  LDC R3, c[0x0][0x360] ;  /* 0x0000d800ff037b82 */ /* 0x000e300000000800 */
[----:B------:R-:W2:Y:S01]  /*0050*/  LDC.64 R4, c[0x0][0x380] ;  /* 0x0000e000ff047b82 */ /* 0x000ea20000000a00 */
[----:B0-----:R-:W-:-:S05]  /*0060*/  IMAD R3, R3, UR4, R2 ;  /* 0x0000000403037c24 */ /* 0x001fca000f8e0202 */
[----:B------:R-:W-:-:S04]  /*0070*/  SHF.R.S32.HI R0, RZ, 0x1f, R3 ;  /* 0x0000001fff007819 */ /* 0x000fc80000011403 */
[----:B------:R-:W-:-:S04]  /*0080*/  LEA.HI R0, R0, R3, RZ, 0xa ;  /* 0x0000000300007211 */ /* 0x000fc800078f50ff */
[----:B------:R-:W-:-:S05]  /*0090*/  LOP3.LUT R0, R0, 0xfffffc00, RZ, 0xc0, !PT ;  /* 0xfffffc0000007812 */ /* 0x000fca00078ec0ff */
[----:B------:R-:W-:-:S04]  /*00a0*/  IMAD.IADD R7, R3, 0x1, -R0 ;  /* 0x0000000103077824 */ /* 0x000fc800078e0a00 */
[----:B--2---:R-:W-:-:S06]  /*00b0*/  IMAD.WIDE R4, R7, 0x4, R4 ;  /* 0x0000000407047825 */ /* 0x004fcc00078e0204 */
[----:B-1----:R-:W2:Y:S01]  /*00c0*/  LDG.E R4, desc[UR6][R4.64] ;  /* 0x0000000604047981 */ /* 0x002ea2000c1e1900 */
[----:B------:R-:W0:Y:S01]  /*00d0*/  S2UR UR5, SR_CgaCtaId ;  /* 0x00000000000579c3 */ /* 0x000e220000008800 */
[----:B------:R-:W-:Y:S01]  /*00e0*/  UMOV UR4, 0x400 ;  /* 0x0000040000047882 */ /* 0x000fe20000000000 */
[----:B------:R-:W-:-:S05]  /*00f0*/  IMAD.SHL.U32 R2, R2, 0x4, RZ ;  /* 0x0000000402027824 */ /* 0x000fca00078e00ff */
[----:B------:R-:W-:Y:S01]  /*0100*/  LOP3.LUT R9, R2, 0x3fc, RZ, 0xc0, !PT ;  /* 0x000003fc02097812 */ /* 0x000fe200078ec0ff */
[----:B0-----:R-:W-:Y:S01]  /*0110*/  ULEA UR4, UR5, UR4, 0x18 ;  /* 0x0000000405047291 */ /* 0x001fe2000f8ec0ff */
[----:B------:R-:W0:Y:S01]  /*0120*/  LDCU UR5, c[0x0][0x390] ;  /* 0x00007200ff0577ac */ /* 0x000e220008000800 */
[----:B--2---:R-:W-:-:S04]  /*0130*/  SHF.R.U32.HI R7, RZ, 0x10, R4 ;  /* 0x00000010ff077819 */ /* 0x004fc80000011604 */
[----:B------:R-:W-:-:S05]  /*0140*/  LOP3.LUT R7, R7, R4, RZ, 0x3c, !PT ;  /* 0x0000000407077212 */ /* 0x000fca00078e3cff */
[----:B------:R-:W-:-:S05]  /*0150*/  IMAD R7, R7, 0x45d9f3b, RZ ;  /* 0x045d9f3b07077824 */ /* 0x000fca00078e02ff */
[----:B------:R-:W-:-:S04]  /*0160*/  SHF.R.U32.HI R0, RZ, 0x10, R7 ;  /* 0x00000010ff007819 */ /* 0x000fc80000011607 */
[----:B------:R-:W-:-:S05]  /*0170*/  LOP3.LUT R0, R0, R7, RZ, 0x3c, !PT ;  /* 0x0000000700007212 */ /* 0x000fca00078e3cff */
[----:B------:R-:W-:-:S05]  /*0180*/  IMAD R0, R0, 0x45d9f3b, RZ ;  /* 0x045d9f3b00007824 */ /* 0x000fca00078e02ff */
[----:B------:R-:W-:-:S04]  /*0190*/  SHF.R.U32.HI R5, RZ, 0x10, R0 ;  /* 0x00000010ff057819 */ /* 0x000fc80000011600 */
[----:B------:R-:W-:-:S05]  /*01a0*/  LOP3.LUT R0, R5, R0, RZ, 0x3c, !PT ;  /* 0x0000000005007212 */ /* 0x000fca00078e3cff */
[----:B------:R-:W-:Y:S01]  /*01b0*/  STS [R9+UR4], R0 ;  /* 0x0000000009007988 */ /* 0x000fe20008000804 */
[----:B------:R-:W-:Y:S06]  /*01c0*/  BAR.SYNC.DEFER_BLOCKING 0x0 ;  /* 0x0000000000007b1d */ /* 0x000fec0000010000 */
[----:B------:R-:W0:Y:S02]  /*01d0*/  LDS.128 R4, [UR4] ;  /* 0x00000004ff047984 */ /* 0x000e240008000c00 */
[----:B0-----:R-:W-:-:S04]  /*01e0*/  LOP3.LUT R4, R3, UR5, R4, 0x96, !PT ;  /* 0x0000000503047c12 */ /* 0x001fc8000f8e9604 */
[----:B------:R-:W-:-:S04]  /*01f0*/  SHF.R.U32.HI R11, RZ, 0x10, R4 ;  /* 0x00000010ff0b7819 */ /* 0x000fc80000011604 */
[----:B------:R-:W-:-:S05]  /*0200*/  LOP3.LUT R11, R11, R4, RZ, 0x3c, !PT ;  /* 0x000000040b0b7212 */ /* 0x000fca00078e3cff */
[----:B------:R-:W-:-:S05]  /*0210*/  IMAD R11, R11, 0x45d9f3b, RZ ;  /* 0x045d9f3b0b0b7824 */ /* 0x000fca00078e02ff */
[----:B------:R-:W-:-:S04]  /*0220*/  SHF.R.U32.HI R2, RZ, 0x10, R11 ;  /* 0x00000010ff027819 */ /* 0x000fc8000001160b */
[----:B------:R-:W-:Y:S02]  /*0230*/  LOP3.LUT R2, R2, R11, RZ, 0x3c, !PT ;  /* 0x0000000b02027212 */ /* 0x000fe400078e3cff */
[----:B------:R-:W0:Y:S03]  /*0240*/  LDS.128 R8, [UR4+0x10] ;  /* 0x00001004ff087984 */ /* 0x000e260008000c00 */
[----:B------:R-:W-:-:S05]  /*0250*/  IMAD R2, R2, 0x45d9f3b, RZ ;  /* 0x045d9f3b02027824 */ /* 0x000fca00078e02ff */
[----:B------:R-:W-:-:S04]  /*0260*/  SHF.R.U32.HI R0, RZ, 0x10, R2 ;  /* 0x00000010ff007819 */ /* 0x000fc80000011602 */
[----:B------:R-:W-:-:S04]  /*0270*/  LOP3.LUT R0, R2, R0, R5, 0x96, !PT ;  /* 0x0000000002007212 */ /* 0x000fc800078e9605 */
[----:B------:R-:W-:-:S04]  /*0280*/  SHF.R.U32.HI R5, RZ, 0x10, R0 ;  /* 0x00000010ff057819 */ /* 0x000fc80000011600 */
[----:B------:R-:W-:-:S05]  /*0290*/  LOP3.LUT R5, R5, R0, RZ, 0x3c, !PT ;  /* 0x0000000005057212 */ /* 0x000fca00078e3cff */
[----:B------:R-:W-:-:S05]  /*02a0*/  IMAD R5, R5, 0x45d9f3b, RZ ;  /* 0x045d9f3b05057824 */ /* 0x000fca00078e02ff */
[----:B------:R-:W-:-:S04]  /*02b0*/  SHF.R.U32.HI R0, RZ, 0x10, R5 ;  /* 0x00000010ff007819 */ /* 0x000fc80000011605 */
[----:B------:R-:W-:-:S05]  /*02c0*/  LOP3.LUT R0, R0, R5, RZ, 0x3c, !PT ;  /* 0x0000000500007212 */ /* 0x000fca00078e3cff */
        /* <DEDUP_REMOVED lines=18> */
[----:B0-----:R-:W-:-:S04]  /*03f0*/  LOP3.LUT R0, R5, R0, R8, 0x96, !PT ;  /* 0x0000000005007212 */ /* 0x001fc800078e9608 */
        /* <DEDUP_REMOVED lines=223> */
[----:B------:R-:W-:Y:S02]  /*11f0*/  LOP3.LUT R2, R5, R2, RZ, 0x3c, !PT ;  /* 0x0000000205027212 */ /* 0x000fe400078e3cff */
[----:B------:R-:W0:Y:S03]  /*1200*/  LDC.64 R4, c[0x0][0x388] ;  /* 0x0000e200ff047b82 */ /* 0x000e260000000a00 */
[----:B------:R-:W-:-:S05]  /*1210*/  IMAD R2, R2, 0x45d9f3b, RZ ;  /* 0x045d9f3b02027824 */ /* 0x000fca00078e02ff */
[----:B------:R-:W-:-:S04]  /*1220*/  SHF.R.U32.HI R7, RZ, 0x10, R2 ;  /* 0x00000010ff077819 */ /* 0x000fc80000011602 */
[----:B------:R-:W-:-:S05]  /*1230*/  LOP3.LUT R7, R7, R2, RZ, 0x3c, !PT ;  /* 0x0000000207077212 */ /* 0x000fca00078e3cff */
[----:B------:R-:W-:-:S05]  /*1240*/  IMAD R7, R7, 0x45d9f3b, RZ ;  /* 0x045d9f3b07077824 */ /* 0x000fca00078e02ff */
[----:B------:R-:W-:Y:S01]  /*1250*/  SHF.R.U32.HI R0, RZ, 0x10, R7 ;  /* 0x00000010ff007819 */ /* 0x000fe20000011607 */
[----:B0-----:R-:W-:-:S03]  /*1260*/  IMAD.WIDE R2, R3, 0x4, R4 ;  /* 0x0000000403027825 */ /* 0x001fc600078e0204 */
[----:B------:R-:W-:-:S05]  /*1270*/  LOP3.LUT R7, R0, R7, RZ, 0x3c, !PT ;  /* 0x0000000700077212 */ /* 0x000fca00078e3cff */
[----:B------:R-:W-:Y:S01]  /*1280*/  STG.E desc[UR6][R2.64], R7 ;  /* 0x0000000702007986 */ /* 0x000fe2000c101906 */
[----:B------:R-:W-:Y:S05]  /*1290*/  EXIT ;  /* 0x000000000000794d */ /* 0x000fea0003800000 */
.L_x_0:
[----:B------:R-:W-:-:S00]  /*12a0*/  BRA `(.L_x_0) ;  /* 0xfffffffc00fc7947 */ /* 0x000fc0000383ffff */
[----:B------:R-:W-:-:S00]  /*12b0*/  NOP ;  /* 0x0000000000007918 */ /* 0x000fc00000000000 */
        /* <DEDUP_REMOVED lines=12> */
.L_x_1:


//--------------------- .nv.shared._Z14X_Miner_KernelPjS_j --------------------------
	.section	.nv.shared._Z14X_Miner_KernelPjS_j,"aw",@nobits
	.sectionflags	@""
	.align	4
.nv.shared._Z14X_Miner_KernelPjS_j:
	.zero		2048


//--------------------- .nv.shared.reserved.0     --------------------------
	.section	.nv.shared.reserved.0,"aw",@nobits
	.weak		__nv_reservedSMEM_offset_0_alias
	.size		__nv_reservedSMEM_offset_0_alias, 0, 64
	.other		__nv_reservedSMEM_offset_0_alias,@"STO_CUDA_RESERVED_SHARED STV_DEFAULT"
__nv_reservedSMEM_offset_0_alias:
	.zero		0
	.zero		64


//--------------------- .nv.constant0._Z14X_Miner_KernelPjS_j --------------------------
	.section	.nv.constant0._Z14X_Miner_KernelPjS_j,"a",@progbits
	.sectionflags	@""
	.align	4
.nv.constant0._Z14X_Miner_KernelPjS_j:
	.zero		916


//--------------------- SYMBOLS --------------------------

	.type		.nv.reservedSmem.offset0,@object
	.size		.nv.reservedSmem.offset0,0x4
	.type		.nv.reservedSmem.cap,@object
	.size		.nv.reservedSmem.cap,0x4
